//
// Generated by NVIDIA NVVM Compiler
//
// Compiler Build ID: CL-36424714
// Cuda compilation tools, release 13.0, V13.0.88
// Based on NVVM 20.0.0
//

.version 9.0
.target sm_100
.address_size 64

	// .globl	_Z12find_minimumPKim
.global .align 4 .u32 global_min;

.visible .entry _Z12find_minimumPKim(
	.param .u64 .ptr .align 1 _Z12find_minimumPKim_param_0,
	.param .u64 _Z12find_minimumPKim_param_1
)
{
	.reg .pred 	%p<2>;
	.reg .b32 	%r<7>;
	.reg .b64 	%rd<7>;

	ld.param.u64 	%rd2, [_Z12find_minimumPKim_param_0];
	ld.param.u64 	%rd3, [_Z12find_minimumPKim_param_1];
	mov.u32 	%r1, %tid.x;
	mov.u32 	%r2, %ctaid.x;
	mov.u32 	%r3, %ntid.x;
	mad.lo.s32 	%r4, %r2, %r3, %r1;
	cvt.s64.s32 	%rd1, %r4;
	setp.le.u64 	%p1, %rd3, %rd1;
	@%p1 bra 	$L__BB0_2;
	cvta.to.global.u64 	%rd4, %rd2;
	shl.b64 	%rd5, %rd1, 2;
	add.s64 	%rd6, %rd4, %rd5;
	ld.global.u32 	%r5, [%rd6];
	atom.global.min.s32 	%r6, [global_min], %r5;
$L__BB0_2:
	ret;

}


// ===== COMPILED SASS (sm_100) =====

	.target	sm_100

	.elftype	@"ET_EXEC"


//--------------------- .note.nv.tkinfo           --------------------------
	.section	.note.nv.tkinfo,"",@"SHT_NOTE"
	.sectionflags	@"SHF_NOTE_NV_TKINFO"
	.tkinfo
        /*0018*/ 	.word	0x00000002
        /*0030*/ 	.string	""
        /*0030*/ 	.string	"ptxas"
        /*0030*/ 	.string	"Cuda compilation tools, release 13.0, V13.0.88"
        /*0030*/ 	.string	"Build cuda_13.0.r13.0/compiler.36424714_0"
        /*0030*/ 	.string	"-arch sm_100 -m 64 "



//--------------------- .note.nv.cuinfo           --------------------------
	.section	.note.nv.cuinfo,"",@"SHT_NOTE"
	.sectionflags	@"SHF_NOTE_NV_CUINFO"
        /*0018*/ 	.short	0x0002
        /*001a*/ 	.short	0x0064
        /*001c*/ 	.short	0x0082
	.zero		2


//--------------------- .nv.info                  --------------------------
	.section	.nv.info,"",@"SHT_CUDA_INFO"
	.align	4


	//----- nvinfo : EIATTR_REGCOUNT
	.align		4
        /*0000*/ 	.byte	0x04, 0x2f
        /*0002*/ 	.short	(.L_2 - .L_1)
	.align		4
.L_1:
        /*0004*/ 	.word	index@(_Z12find_minimumPKim)
        /*0008*/ 	.word	0x0000000a


	//----- nvinfo : EIATTR_FRAME_SIZE
	.align		4
.L_2:
        /*000c*/ 	.byte	0x04, 0x11
        /*000e*/ 	.short	(.L_4 - .L_3)
	.align		4
.L_3:
        /*0010*/ 	.word	index@(_Z12find_minimumPKim)
        /*0014*/ 	.word	0x00000000


	//----- nvinfo : EIATTR_MIN_STACK_SIZE
	.align		4
.L_4:
        /*0018*/ 	.byte	0x04, 0x12
        /*001a*/ 	.short	(.L_6 - .L_5)
	.align		4
.L_5:
        /*001c*/ 	.word	index@(_Z12find_minimumPKim)
        /*0020*/ 	.word	0x00000000
.L_6:


//--------------------- .nv.compat                --------------------------
	.section	.nv.compat,"",@"SHT_CUDA_COMPAT_INFO"
	.align	4
        /*0000*/ 	.byte	0x02, 0x09, 0x00, 0x00, 0x02, 0x02, 0x01, 0x00, 0x02, 0x05, 0x05, 0x00, 0x03, 0x07, 0x01, 0x01
        /*0010*/ 	.byte	0x02, 0x03, 0x00, 0x00, 0x02, 0x06, 0x01, 0x00, 0x04, 0x0b, 0x08, 0x00, 0x09, 0x00, 0x00, 0x00
        /*0020*/ 	.byte	0x00, 0x00, 0x00, 0x00


//--------------------- .nv.info._Z12find_minimumPKim --------------------------
	.section	.nv.info._Z12find_minimumPKim,"",@"SHT_CUDA_INFO"
	.sectionflags	@""
	.align	4


	//----- nvinfo : EIATTR_CUDA_API_VERSION
	.align		4
        /*0000*/ 	.byte	0x04, 0x37
        /*0002*/ 	.short	(.L_8 - .L_7)
.L_7:
        /*0004*/ 	.word	0x00000082


	//----- nvinfo : EIATTR_KPARAM_INFO
	.align		4
.L_8:
        /*0008*/ 	.byte	0x04, 0x17
        /*000a*/ 	.short	(.L_10 - .L_9)
.L_9:
        /*000c*/ 	.word	0x00000000
        /*0010*/ 	.short	0x0001
        /*0012*/ 	.short	0x0008
        /*0014*/ 	.byte	0x00, 0xf0, 0x21, 0x00


	//----- nvinfo : EIATTR_KPARAM_INFO
	.align		4
.L_10:
        /*0018*/ 	.byte	0x04, 0x17
        /*001a*/ 	.short	(.L_12 - .L_11)
.L_11:
        /*001c*/ 	.word	0x00000000
        /*0020*/ 	.short	0x0000
        /*0022*/ 	.short	0x0000
        /*0024*/ 	.byte	0x00, 0xf5, 0x21, 0x00


	//----- nvinfo : EIATTR_SPARSE_MMA_MASK
	.align		4
.L_12:
        /*0028*/ 	.byte	0x03, 0x50
        /*002a*/ 	.short	0x0000


	//----- nvinfo : EIATTR_MAXREG_COUNT
	.align		4
        /*002c*/ 	.byte	0x03, 0x1b
        /*002e*/ 	.short	0x00ff


	//----- nvinfo : EIATTR_MERCURY_ISA_VERSION
	.align		4
        /*0030*/ 	.byte	0x03, 0x5f
        /*0032*/ 	.short	0x0101


	//----- nvinfo : EIATTR_INT_WARP_WIDE_INSTR_OFFSETS
	.align		4
        /*0034*/ 	.byte	0x04, 0x31
        /*0036*/ 	.short	(.L_14 - .L_13)


	//   ....[0]....
.L_13:
        /*0038*/ 	.word	0x00000100


	//   ....[1]....
        /*003c*/ 	.word	0x00000140


	//----- nvinfo : EIATTR_VRC_CTA_INIT_COUNT
	.align		4
.L_14:
        /*0040*/ 	.byte	0x02, 0x4a
	.zero		1
	.zero		1


	//----- nvinfo : EIATTR_EXIT_INSTR_OFFSETS
	.align		4
        /*0044*/ 	.byte	0x04, 0x1c
        /*0046*/ 	.short	(.L_16 - .L_15)


	//   ....[0]....
.L_15:
        /*0048*/ 	.word	0x00000090


	//   ....[1]....
        /*004c*/ 	.word	0x00000170


	//----- nvinfo : EIATTR_CBANK_PARAM_SIZE
	.align		4
.L_16:
        /*0050*/ 	.byte	0x03, 0x19
        /*0052*/ 	.short	0x0010


	//----- nvinfo : EIATTR_PARAM_CBANK
	.align		4
        /*0054*/ 	.byte	0x04, 0x0a
        /*0056*/ 	.short	(.L_18 - .L_17)
	.align		4
.L_17:
        /*0058*/ 	.word	index@(.nv.constant0._Z12find_minimumPKim)
        /*005c*/ 	.short	0x0380
        /*005e*/ 	.short	0x0010


	//----- nvinfo : EIATTR_SW_WAR
	.align		4
.L_18:
        /*0060*/ 	.byte	0x04, 0x36
        /*0062*/ 	.short	(.L_20 - .L_19)
.L_19:
        /*0064*/ 	.word	0x00000008
.L_20:


//--------------------- .nv.callgraph             --------------------------
	.section	.nv.callgraph,"",@"SHT_CUDA_CALLGRAPH"
	.align	4
	.sectionentsize	8
	.align		4
        /*0000*/ 	.word	0x00000000
	.align		4
        /*0004*/ 	.word	0xffffffff
	.align		4
        /*0008*/ 	.word	0x00000000
	.align		4
        /*000c*/ 	.word	0xfffffffe
	.align		4
        /*0010*/ 	.word	0x00000000
	.align		4
        /*0014*/ 	.word	0xfffffffd
	.align		4
        /*0018*/ 	.word	0x00000000
	.align		4
        /*001c*/ 	.word	0xfffffffc


//--------------------- .nv.constant4             --------------------------
	.section	.nv.constant4,"a",@progbits
	.align	8
	.align		8
.nv.constant4:
        /*0000*/ 	.dword	global_min


//--------------------- .text._Z12find_minimumPKim --------------------------
	.section	.text._Z12find_minimumPKim,"ax",@progbits
	.align	128
        .global         _Z12find_minimumPKim
        .type           _Z12find_minimumPKim,@function
        .size           _Z12find_minimumPKim,(.L_x_1 - _Z12find_minimumPKim)
        .other          _Z12find_minimumPKim,@"STO_CUDA_ENTRY STV_DEFAULT"
_Z12find_minimumPKim:
.text._Z12find_minimumPKim:
[----:B------:R-:W-:Y:S01]  /*0000*/  LDC R1, c[0x0][0x37c] ;  /* 0x0000df00ff017b82 */ /* 0x000fe20000000800 */
[----:B------:R-:W0:Y:S07]  /*0010*/  S2R R0, SR_TID.X ;  /* 0x0000000000007919 */ /* 0x000e2e0000002100 */
[----:B------:R-:W0:Y:S01]  /*0020*/  S2UR UR4, SR_CTAID.X ;  /* 0x00000000000479c3 */ /* 0x000e220000002500 */
[----:B------:R-:W1:Y:S07]  /*0030*/  LDCU.64 UR6, c[0x0][0x388] ;  /* 0x00007100ff0677ac */ /* 0x000e6e0008000a00 */
[----:B------:R-:W0:Y:S02]  /*0040*/  LDC R3, c[0x0][0x360] ;  /* 0x0000d800ff037b82 */ /* 0x000e240000000800 */
[----:B0-----:R-:W-:-:S05]  /*0050*/  IMAD R0, R3, UR4, R0 ;  /* 0x0000000403007c24 */ /* 0x001fca000f8e0200 */
[----:B-1----:R-:W-:Y:S02]  /*0060*/  ISETP.GE.U32.AND P0, PT, R0, UR6, PT ;  /* 0x0000000600007c0c */ /* 0x002fe4000bf06070 */
[----:B------:R-:W-:-:S04]  /*0070*/  SHF.R.S32.HI R3, RZ, 0x1f, R0 ;  /* 0x0000001fff037819 */ /* 0x000fc80000011400 */
[----:B------:R-:W-:-:S13]  /*0080*/  ISETP.GE.U32.AND.EX P0, PT, R3, UR7, PT, P0 ;  /* 0x0000000703007c0c */ /* 0x000fda000bf06100 */
[----:B------:R-:W-:Y:S05]  /*0090*/  @P0 EXIT ;  /* 0x000000000000094d */ /* 0x000fea0003800000 */
[----:B------:R-:W0:Y:S01]  /*00a0*/  LDCU.64 UR4, c[0x0][0x380] ;  /* 0x00007000ff0477ac */ /* 0x000e220008000a00 */
[----:B------:R-:W1:Y:S01]  /*00b0*/  LDCU.64 UR6, c[0x0][0x358] ;  /* 0x00006b00ff0677ac */ /* 0x000e620008000a00 */
[----:B0-----:R-:W-:-:S04]  /*00c0*/  LEA R4, P0, R0, UR4, 0x2 ;  /* 0x0000000400047c11 */ /* 0x001fc8000f8010ff */
[----:B------:R-:W-:-:S05]  /*00d0*/  LEA.HI.X R5, R0, UR5, R3, 0x2, P0 ;  /* 0x0000000500057c11 */ /* 0x000fca00080f1403 */
[----:B-1----:R-:W2:Y:S01]  /*00e0*/  LDG.E R4, desc[UR6][R4.64] ;  /* 0x0000000604047981 */ /* 0x002ea2000c1e1900 */
[----:B------:R-:W0:Y:S01]  /*00f0*/  LDC.64 R2, c[0x4][RZ] ;  /* 0x01000000ff027b82 */ /* 0x000e220000000a00 */
[----:B------:R-:W-:Y:S01]  /*0100*/  VOTEU.ANY UR4, UPT, PT ;  /* 0x0000000000047886 */ /* 0x000fe200038e0100 */
[----:B------:R-:W1:Y:S01]  /*0110*/  S2R R0, SR_LANEID ;  /* 0x0000000000007919 */ /* 0x000e620000000000 */
[----:B------:R-:W-:-:S06]  /*0120*/  UFLO.U32 UR4, UR4 ;  /* 0x00000004000472bd */ /* 0x000fcc00080e0000 */
[----:B-1----:R-:W-:Y:S02]  /*0130*/  ISETP.EQ.U32.AND P0, PT, R0, UR4, PT ;  /* 0x0000000400007c0c */ /* 0x002fe4000bf02070 */
[----:B--2---:R-:W-:-:S13]  /*0140*/  CREDUX.MIN.S32 UR5, R4 ;  /* 0x00000000040572cc */ /* 0x004fda0000008200 */
[----:B------:R-:W-:-:S05]  /*0150*/  IMAD.U32 R7, RZ, RZ, UR5 ;  /* 0x00000005ff077e24 */ /* 0x000fca000f8e00ff */
[----:B0-----:R-:W-:Y:S01]  /*0160*/  @P0 REDG.E.MIN.S32.STRONG.GPU desc[UR6][R2.64], R7 ;  /* 0x000000070200098e */ /* 0x001fe2000c92e306 */
[----:B------:R-:W-:Y:S05]  /*0170*/  EXIT ;  /* 0x000000000000794d */ /* 0x000fea0003800000 */
.L_x_0:
[----:B------:R-:W-:-:S00]  /*0180*/  BRA `(.L_x_0) ;  /* 0xfffffffc00fc7947 */ /* 0x000fc0000383ffff */
[----:B------:R-:W-:-:S00]  /*0190*/  NOP ;  /* 0x0000000000007918 */ /* 0x000fc00000000000 */
        /* <DEDUP_REMOVED lines=14> */
.L_x_1:


//--------------------- .nv.shared.reserved.0     --------------------------
	.section	.nv.shared.reserved.0,"aw",@nobits
	.weak		__nv_reservedSMEM_offset_0_alias
	.size		__nv_reservedSMEM_offset_0_alias, 0, 64
	.other		__nv_reservedSMEM_offset_0_alias,@"STO_CUDA_RESERVED_SHARED STV_DEFAULT"
__nv_reservedSMEM_offset_0_alias:
	.zero		0
	.zero		64


//--------------------- .nv.global                --------------------------
	.section	.nv.global,"aw",@nobits
	.align	4
.nv.global:
	.type		global_min,@object
	.size		global_min,(.L_0 - global_min)
global_min:
	.zero		4
.L_0:


//--------------------- .nv.constant0._Z12find_minimumPKim --------------------------
	.section	.nv.constant0._Z12find_minimumPKim,"a",@progbits
	.sectionflags	@""
	.align	4
.nv.constant0._Z12find_minimumPKim:
	.zero		912


//--------------------- SYMBOLS --------------------------

	.type		.nv.reservedSmem.offset0,@object
	.size		.nv.reservedSmem.offset0,0x4
